//
// Generated by NVIDIA NVVM Compiler
//
// Compiler Build ID: CL-36424714
// Cuda compilation tools, release 13.0, V13.0.88
// Based on NVVM 20.0.0
//

.version 9.0
.target sm_100
.address_size 64

	// .globl	_Z20cuda_elementwise_addPfS_S_i

.visible .entry _Z20cuda_elementwise_addPfS_S_i(
	.param .u64 .ptr .align 1 _Z20cuda_elementwise_addPfS_S_i_param_0,
	.param .u64 .ptr .align 1 _Z20cuda_elementwise_addPfS_S_i_param_1,
	.param .u64 .ptr .align 1 _Z20cuda_elementwise_addPfS_S_i_param_2,
	.param .u32 _Z20cuda_elementwise_addPfS_S_i_param_3
)
{
	.reg .pred 	%p<2>;
	.reg .b32 	%r<6>;
	.reg .b32 	%f<4>;
	.reg .b64 	%rd<11>;

	ld.param.u64 	%rd1, [_Z20cuda_elementwise_addPfS_S_i_param_0];
	ld.param.u64 	%rd2, [_Z20cuda_elementwise_addPfS_S_i_param_1];
	ld.param.u64 	%rd3, [_Z20cuda_elementwise_addPfS_S_i_param_2];
	ld.param.u32 	%r2, [_Z20cuda_elementwise_addPfS_S_i_param_3];
	mov.u32 	%r3, %ctaid.x;
	mov.u32 	%r4, %ntid.x;
	mov.u32 	%r5, %tid.x;
	mad.lo.s32 	%r1, %r3, %r4, %r5;
	setp.ge.s32 	%p1, %r1, %r2;
	@%p1 bra 	$L__BB0_2;
	cvta.to.global.u64 	%rd4, %rd1;
	cvta.to.global.u64 	%rd5, %rd2;
	cvta.to.global.u64 	%rd6, %rd3;
	mul.wide.s32 	%rd7, %r1, 4;
	add.s64 	%rd8, %rd4, %rd7;
	ld.global.f32 	%f1, [%rd8];
	add.s64 	%rd9, %rd5, %rd7;
	ld.global.f32 	%f2, [%rd9];
	add.f32 	%f3, %f1, %f2;
	add.s64 	%rd10, %rd6, %rd7;
	st.global.f32 	[%rd10], %f3;
$L__BB0_2:
	ret;

}


// ===== COMPILED SASS (sm_100) =====

	.target	sm_100

	.elftype	@"ET_EXEC"


//--------------------- .note.nv.tkinfo           --------------------------
	.section	.note.nv.tkinfo,"",@"SHT_NOTE"
	.sectionflags	@"SHF_NOTE_NV_TKINFO"
	.tkinfo
        /*0018*/ 	.word	0x00000002
        /*0030*/ 	.string	""
        /*0030*/ 	.string	"ptxas"
        /*0030*/ 	.string	"Cuda compilation tools, release 13.0, V13.0.88"
        /*0030*/ 	.string	"Build cuda_13.0.r13.0/compiler.36424714_0"
        /*0030*/ 	.string	"-arch sm_100 -m 64 "



//--------------------- .note.nv.cuinfo           --------------------------
	.section	.note.nv.cuinfo,"",@"SHT_NOTE"
	.sectionflags	@"SHF_NOTE_NV_CUINFO"
        /*0018*/ 	.short	0x0002
        /*001a*/ 	.short	0x0064
        /*001c*/ 	.short	0x0082
	.zero		2


//--------------------- .nv.info                  --------------------------
	.section	.nv.info,"",@"SHT_CUDA_INFO"
	.align	4


	//----- nvinfo : EIATTR_REGCOUNT
	.align		4
        /*0000*/ 	.byte	0x04, 0x2f
        /*0002*/ 	.short	(.L_1 - .L_0)
	.align		4
.L_0:
        /*0004*/ 	.word	index@(_Z20cuda_elementwise_addPfS_S_i)
        /*0008*/ 	.word	0x0000000c


	//----- nvinfo : EIATTR_FRAME_SIZE
	.align		4
.L_1:
        /*000c*/ 	.byte	0x04, 0x11
        /*000e*/ 	.short	(.L_3 - .L_2)
	.align		4
.L_2:
        /*0010*/ 	.word	index@(_Z20cuda_elementwise_addPfS_S_i)
        /*0014*/ 	.word	0x00000000


	//----- nvinfo : EIATTR_MIN_STACK_SIZE
	.align		4
.L_3:
        /*0018*/ 	.byte	0x04, 0x12
        /*001a*/ 	.short	(.L_5 - .L_4)
	.align		4
.L_4:
        /*001c*/ 	.word	index@(_Z20cuda_elementwise_addPfS_S_i)
        /*0020*/ 	.word	0x00000000
.L_5:


//--------------------- .nv.compat                --------------------------
	.section	.nv.compat,"",@"SHT_CUDA_COMPAT_INFO"
	.align	4
        /*0000*/ 	.byte	0x02, 0x09, 0x00, 0x00, 0x02, 0x02, 0x01, 0x00, 0x02, 0x05, 0x05, 0x00, 0x03, 0x07, 0x01, 0x01
        /*0010*/ 	.byte	0x02, 0x03, 0x00, 0x00, 0x02, 0x06, 0x01, 0x00, 0x04, 0x0b, 0x08, 0x00, 0x09, 0x00, 0x00, 0x00
        /*0020*/ 	.byte	0x00, 0x00, 0x00, 0x00


//--------------------- .nv.info._Z20cuda_elementwise_addPfS_S_i --------------------------
	.section	.nv.info._Z20cuda_elementwise_addPfS_S_i,"",@"SHT_CUDA_INFO"
	.sectionflags	@""
	.align	4


	//----- nvinfo : EIATTR_CUDA_API_VERSION
	.align		4
        /*0000*/ 	.byte	0x04, 0x37
        /*0002*/ 	.short	(.L_7 - .L_6)
.L_6:
        /*0004*/ 	.word	0x00000082


	//----- nvinfo : EIATTR_KPARAM_INFO
	.align		4
.L_7:
        /*0008*/ 	.byte	0x04, 0x17
        /*000a*/ 	.short	(.L_9 - .L_8)
.L_8:
        /*000c*/ 	.word	0x00000000
        /*0010*/ 	.short	0x0003
        /*0012*/ 	.short	0x0018
        /*0014*/ 	.byte	0x00, 0xf0, 0x11, 0x00


	//----- nvinfo : EIATTR_KPARAM_INFO
	.align		4
.L_9:
        /*0018*/ 	.byte	0x04, 0x17
        /*001a*/ 	.short	(.L_11 - .L_10)
.L_10:
        /*001c*/ 	.word	0x00000000
        /*0020*/ 	.short	0x0002
        /*0022*/ 	.short	0x0010
        /*0024*/ 	.byte	0x00, 0xf5, 0x21, 0x00


	//----- nvinfo : EIATTR_KPARAM_INFO
	.align		4
.L_11:
        /*0028*/ 	.byte	0x04, 0x17
        /*002a*/ 	.short	(.L_13 - .L_12)
.L_12:
        /*002c*/ 	.word	0x00000000
        /*0030*/ 	.short	0x0001
        /*0032*/ 	.short	0x0008
        /*0034*/ 	.byte	0x00, 0xf5, 0x21, 0x00


	//----- nvinfo : EIATTR_KPARAM_INFO
	.align		4
.L_13:
        /*0038*/ 	.byte	0x04, 0x17
        /*003a*/ 	.short	(.L_15 - .L_14)
.L_14:
        /*003c*/ 	.word	0x00000000
        /*0040*/ 	.short	0x0000
        /*0042*/ 	.short	0x0000
        /*0044*/ 	.byte	0x00, 0xf5, 0x21, 0x00


	//----- nvinfo : EIATTR_SPARSE_MMA_MASK
	.align		4
.L_15:
        /*0048*/ 	.byte	0x03, 0x50
        /*004a*/ 	.short	0x0000


	//----- nvinfo : EIATTR_MAXREG_COUNT
	.align		4
        /*004c*/ 	.byte	0x03, 0x1b
        /*004e*/ 	.short	0x00ff


	//----- nvinfo : EIATTR_MERCURY_ISA_VERSION
	.align		4
        /*0050*/ 	.byte	0x03, 0x5f
        /*0052*/ 	.short	0x0101


	//----- nvinfo : EIATTR_VRC_CTA_INIT_COUNT
	.align		4
        /*0054*/ 	.byte	0x02, 0x4a
	.zero		1
	.zero		1


	//----- nvinfo : EIATTR_EXIT_INSTR_OFFSETS
	.align		4
        /*0058*/ 	.byte	0x04, 0x1c
        /*005a*/ 	.short	(.L_17 - .L_16)


	//   ....[0]....
.L_16:
        /*005c*/ 	.word	0x00000070


	//   ....[1]....
        /*0060*/ 	.word	0x00000130


	//----- nvinfo : EIATTR_CBANK_PARAM_SIZE
	.align		4
.L_17:
        /*0064*/ 	.byte	0x03, 0x19
        /*0066*/ 	.short	0x001c


	//----- nvinfo : EIATTR_PARAM_CBANK
	.align		4
        /*0068*/ 	.byte	0x04, 0x0a
        /*006a*/ 	.short	(.L_19 - .L_18)
	.align		4
.L_18:
        /*006c*/ 	.word	index@(.nv.constant0._Z20cuda_elementwise_addPfS_S_i)
        /*0070*/ 	.short	0x0380
        /*0072*/ 	.short	0x001c


	//----- nvinfo : EIATTR_SW_WAR
	.align		4
.L_19:
        /*0074*/ 	.byte	0x04, 0x36
        /*0076*/ 	.short	(.L_21 - .L_20)
.L_20:
        /*0078*/ 	.word	0x00000008
.L_21:


//--------------------- .nv.callgraph             --------------------------
	.section	.nv.callgraph,"",@"SHT_CUDA_CALLGRAPH"
	.align	4
	.sectionentsize	8
	.align		4
        /*0000*/ 	.word	0x00000000
	.align		4
        /*0004*/ 	.word	0xffffffff
	.align		4
        /*0008*/ 	.word	0x00000000
	.align		4
        /*000c*/ 	.word	0xfffffffe
	.align		4
        /*0010*/ 	.word	0x00000000
	.align		4
        /*0014*/ 	.word	0xfffffffd
	.align		4
        /*0018*/ 	.word	0x00000000
	.align		4
        /*001c*/ 	.word	0xfffffffc


//--------------------- .text._Z20cuda_elementwise_addPfS_S_i --------------------------
	.section	.text._Z20cuda_elementwise_addPfS_S_i,"ax",@progbits
	.align	128
        .global         _Z20cuda_elementwise_addPfS_S_i
        .type           _Z20cuda_elementwise_addPfS_S_i,@function
        .size           _Z20cuda_elementwise_addPfS_S_i,(.L_x_1 - _Z20cuda_elementwise_addPfS_S_i)
        .other          _Z20cuda_elementwise_addPfS_S_i,@"STO_CUDA_ENTRY STV_DEFAULT"
_Z20cuda_elementwise_addPfS_S_i:
.text._Z20cuda_elementwise_addPfS_S_i:
[----:B------:R-:W-:Y:S01]  /*0000*/  LDC R1, c[0x0][0x37c] ;  /* 0x0000df00ff017b82 */ /* 0x000fe20000000800 */
[----:B------:R-:W0:Y:S07]  /*0010*/  S2R R0, SR_TID.X ;  /* 0x0000000000007919 */ /* 0x000e2e0000002100 */
[----:B------:R-:W0:Y:S01]  /*0020*/  S2UR UR4, SR_CTAID.X ;  /* 0x00000000000479c3 */ /* 0x000e220000002500 */
[----:B------:R-:W1:Y:S07]  /*0030*/  LDCU UR5, c[0x0][0x398] ;  /* 0x00007300ff0577ac */ /* 0x000e6e0008000800 */
[----:B------:R-:W0:Y:S02]  /*0040*/  LDC R9, c[0x0][0x360] ;  /* 0x0000d800ff097b82 */ /* 0x000e240000000800 */
[----:B0-----:R-:W-:-:S05]  /*0050*/  IMAD R9, R9, UR4, R0 ;  /* 0x0000000409097c24 */ /* 0x001fca000f8e0200 */
[----:B-1----:R-:W-:-:S13]  /*0060*/  ISETP.GE.AND P0, PT, R9, UR5, PT ;  /* 0x0000000509007c0c */ /* 0x002fda000bf06270 */
[----:B------:R-:W-:Y:S05]  /*0070*/  @P0 EXIT ;  /* 0x000000000000094d */ /* 0x000fea0003800000 */
[----:B------:R-:W0:Y:S01]  /*0080*/  LDC.64 R2, c[0x0][0x380] ;  /* 0x0000e000ff027b82 */ /* 0x000e220000000a00 */
[----:B------:R-:W1:Y:S07]  /*0090*/  LDCU.64 UR4, c[0x0][0x358] ;  /* 0x00006b00ff0477ac */ /* 0x000e6e0008000a00 */
[----:B------:R-:W2:Y:S08]  /*00a0*/  LDC.64 R4, c[0x0][0x388] ;  /* 0x0000e200ff047b82 */ /* 0x000eb00000000a00 */
[----:B------:R-:W3:Y:S01]  /*00b0*/  LDC.64 R6, c[0x0][0x390] ;  /* 0x0000e400ff067b82 */ /* 0x000ee20000000a00 */
[----:B0-----:R-:W-:-:S06]  /*00c0*/  IMAD.WIDE R2, R9, 0x4, R2 ;  /* 0x0000000409027825 */ /* 0x001fcc00078e0202 */
[----:B-1----:R-:W4:Y:S01]  /*00d0*/  LDG.E R2, desc[UR4][R2.64] ;  /* 0x0000000402027981 */ /* 0x002f22000c1e1900 */
[----:B--2---:R-:W-:-:S06]  /*00e0*/  IMAD.WIDE R4, R9, 0x4, R4 ;  /* 0x0000000409047825 */ /* 0x004fcc00078e0204 */
[----:B------:R-:W4:Y:S01]  /*00f0*/  LDG.E R5, desc[UR4][R4.64] ;  /* 0x0000000404057981 */ /* 0x000f22000c1e1900 */
[----:B---3--:R-:W-:-:S04]  /*0100*/  IMAD.WIDE R6, R9, 0x4, R6 ;  /* 0x0000000409067825 */ /* 0x008fc800078e0206 */
[----:B----4-:R-:W-:-:S05]  /*0110*/  FADD R9, R2, R5 ;  /* 0x0000000502097221 */ /* 0x010fca0000000000 */
[----:B------:R-:W-:Y:S01]  /*0120*/  STG.E desc[UR4][R6.64], R9 ;  /* 0x0000000906007986 */ /* 0x000fe2000c101904 */
[----:B------:R-:W-:Y:S05]  /*0130*/  EXIT ;  /* 0x000000000000794d */ /* 0x000fea0003800000 */
.L_x_0:
[----:B------:R-:W-:-:S00]  /*0140*/  BRA `(.L_x_0) ;  /* 0xfffffffc00fc7947 */ /* 0x000fc0000383ffff */
[----:B------:R-:W-:-:S00]  /*0150*/  NOP ;  /* 0x0000000000007918 */ /* 0x000fc00000000000 */
        /* <DEDUP_REMOVED lines=10> */
.L_x_1:


//--------------------- .nv.shared.reserved.0     --------------------------
	.section	.nv.shared.reserved.0,"aw",@nobits
	.weak		__nv_reservedSMEM_offset_0_alias
	.size		__nv_reservedSMEM_offset_0_alias, 0, 64
	.other		__nv_reservedSMEM_offset_0_alias,@"STO_CUDA_RESERVED_SHARED STV_DEFAULT"
__nv_reservedSMEM_offset_0_alias:
	.zero		0
	.zero		64


//--------------------- .nv.constant0._Z20cuda_elementwise_addPfS_S_i --------------------------
	.section	.nv.constant0._Z20cuda_elementwise_addPfS_S_i,"a",@progbits
	.sectionflags	@""
	.align	4
.nv.constant0._Z20cuda_elementwise_addPfS_S_i:
	.zero		924


//--------------------- SYMBOLS --------------------------

	.type		.nv.reservedSmem.offset0,@object
	.size		.nv.reservedSmem.offset0,0x4
